//
// Generated by NVIDIA NVVM Compiler
//
// Compiler Build ID: CL-36424714
// Cuda compilation tools, release 13.0, V13.0.88
// Based on NVVM 20.0.0
//

.version 9.0
.target sm_100
.address_size 64

	// .globl	default_function_kernel

.visible .entry default_function_kernel(
	.param .u64 .ptr .align 1 default_function_kernel_param_0,
	.param .u64 .ptr .align 1 default_function_kernel_param_1
)
.maxntid 52
{
	.reg .pred 	%p<2>;
	.reg .b32 	%r<6>;
	.reg .b32 	%f<3>;
	.reg .b64 	%rd<8>;

	ld.param.u64 	%rd1, [default_function_kernel_param_0];
	ld.param.u64 	%rd2, [default_function_kernel_param_1];
	mov.u32 	%r1, %ctaid.x;
	mov.u32 	%r2, %tid.x;
	shr.u32 	%r3, %r2, 1;
	mad.lo.s32 	%r4, %r1, 26, %r3;
	setp.gt.u32 	%p1, %r4, 1196;
	@%p1 bra 	$L__BB0_2;
	cvta.to.global.u64 	%rd3, %rd2;
	cvta.to.global.u64 	%rd4, %rd1;
	mad.lo.s32 	%r5, %r1, 52, %r2;
	mul.wide.u32 	%rd5, %r5, 4;
	add.s64 	%rd6, %rd3, %rd5;
	ld.global.nc.f32 	%f1, [%rd6];
	neg.f32 	%f2, %f1;
	add.s64 	%rd7, %rd4, %rd5;
	st.global.f32 	[%rd7], %f2;
$L__BB0_2:
	ret;

}


// ===== COMPILED SASS (sm_100) =====

	.target	sm_100

	.elftype	@"ET_EXEC"


//--------------------- .note.nv.tkinfo           --------------------------
	.section	.note.nv.tkinfo,"",@"SHT_NOTE"
	.sectionflags	@"SHF_NOTE_NV_TKINFO"
	.tkinfo
        /*0018*/ 	.word	0x00000002
        /*0030*/ 	.string	""
        /*0030*/ 	.string	"ptxas"
        /*0030*/ 	.string	"Cuda compilation tools, release 13.0, V13.0.88"
        /*0030*/ 	.string	"Build cuda_13.0.r13.0/compiler.36424714_0"
        /*0030*/ 	.string	"-arch sm_100 -m 64 "



//--------------------- .note.nv.cuinfo           --------------------------
	.section	.note.nv.cuinfo,"",@"SHT_NOTE"
	.sectionflags	@"SHF_NOTE_NV_CUINFO"
        /*0018*/ 	.short	0x0002
        /*001a*/ 	.short	0x0064
        /*001c*/ 	.short	0x0082
	.zero		2


//--------------------- .nv.info                  --------------------------
	.section	.nv.info,"",@"SHT_CUDA_INFO"
	.align	4


	//----- nvinfo : EIATTR_REGCOUNT
	.align		4
        /*0000*/ 	.byte	0x04, 0x2f
        /*0002*/ 	.short	(.L_1 - .L_0)
	.align		4
.L_0:
        /*0004*/ 	.word	index@(default_function_kernel)
        /*0008*/ 	.word	0x0000000a


	//----- nvinfo : EIATTR_FRAME_SIZE
	.align		4
.L_1:
        /*000c*/ 	.byte	0x04, 0x11
        /*000e*/ 	.short	(.L_3 - .L_2)
	.align		4
.L_2:
        /*0010*/ 	.word	index@(default_function_kernel)
        /*0014*/ 	.word	0x00000000


	//----- nvinfo : EIATTR_MIN_STACK_SIZE
	.align		4
.L_3:
        /*0018*/ 	.byte	0x04, 0x12
        /*001a*/ 	.short	(.L_5 - .L_4)
	.align		4
.L_4:
        /*001c*/ 	.word	index@(default_function_kernel)
        /*0020*/ 	.word	0x00000000
.L_5:


//--------------------- .nv.compat                --------------------------
	.section	.nv.compat,"",@"SHT_CUDA_COMPAT_INFO"
	.align	4
        /*0000*/ 	.byte	0x02, 0x09, 0x00, 0x00, 0x02, 0x02, 0x01, 0x00, 0x02, 0x05, 0x05, 0x00, 0x03, 0x07, 0x01, 0x01
        /*0010*/ 	.byte	0x02, 0x03, 0x00, 0x00, 0x02, 0x06, 0x01, 0x00, 0x04, 0x0b, 0x08, 0x00, 0x09, 0x00, 0x00, 0x00
        /*0020*/ 	.byte	0x00, 0x00, 0x00, 0x00


//--------------------- .nv.info.default_function_kernel --------------------------
	.section	.nv.info.default_function_kernel,"",@"SHT_CUDA_INFO"
	.sectionflags	@""
	.align	4


	//----- nvinfo : EIATTR_CUDA_API_VERSION
	.align		4
        /*0000*/ 	.byte	0x04, 0x37
        /*0002*/ 	.short	(.L_7 - .L_6)
.L_6:
        /*0004*/ 	.word	0x00000082


	//----- nvinfo : EIATTR_KPARAM_INFO
	.align		4
.L_7:
        /*0008*/ 	.byte	0x04, 0x17
        /*000a*/ 	.short	(.L_9 - .L_8)
.L_8:
        /*000c*/ 	.word	0x00000000
        /*0010*/ 	.short	0x0001
        /*0012*/ 	.short	0x0008
        /*0014*/ 	.byte	0x00, 0xf5, 0x21, 0x00


	//----- nvinfo : EIATTR_KPARAM_INFO
	.align		4
.L_9:
        /*0018*/ 	.byte	0x04, 0x17
        /*001a*/ 	.short	(.L_11 - .L_10)
.L_10:
        /*001c*/ 	.word	0x00000000
        /*0020*/ 	.short	0x0000
        /*0022*/ 	.short	0x0000
        /*0024*/ 	.byte	0x00, 0xf5, 0x21, 0x00


	//----- nvinfo : EIATTR_SPARSE_MMA_MASK
	.align		4
.L_11:
        /*0028*/ 	.byte	0x03, 0x50
        /*002a*/ 	.short	0x0000


	//----- nvinfo : EIATTR_MAXREG_COUNT
	.align		4
        /*002c*/ 	.byte	0x03, 0x1b
        /*002e*/ 	.short	0x00ff


	//----- nvinfo : EIATTR_MERCURY_ISA_VERSION
	.align		4
        /*0030*/ 	.byte	0x03, 0x5f
        /*0032*/ 	.short	0x0101


	//----- nvinfo : EIATTR_VRC_CTA_INIT_COUNT
	.align		4
        /*0034*/ 	.byte	0x02, 0x4a
	.zero		1
	.zero		1


	//----- nvinfo : EIATTR_EXIT_INSTR_OFFSETS
	.align		4
        /*0038*/ 	.byte	0x04, 0x1c
        /*003a*/ 	.short	(.L_13 - .L_12)


	//   ....[0]....
.L_12:
        /*003c*/ 	.word	0x00000060


	//   ....[1]....
        /*0040*/ 	.word	0x00000100


	//----- nvinfo : EIATTR_MAX_THREADS
	.align		4
.L_13:
        /*0044*/ 	.byte	0x04, 0x05
        /*0046*/ 	.short	(.L_15 - .L_14)
.L_14:
        /*0048*/ 	.word	0x00000034
        /*004c*/ 	.word	0x00000001
        /*0050*/ 	.word	0x00000001


	//----- nvinfo : EIATTR_CBANK_PARAM_SIZE
	.align		4
.L_15:
        /*0054*/ 	.byte	0x03, 0x19
        /*0056*/ 	.short	0x0010


	//----- nvinfo : EIATTR_PARAM_CBANK
	.align		4
        /*0058*/ 	.byte	0x04, 0x0a
        /*005a*/ 	.short	(.L_17 - .L_16)
	.align		4
.L_16:
        /*005c*/ 	.word	index@(.nv.constant0.default_function_kernel)
        /*0060*/ 	.short	0x0380
        /*0062*/ 	.short	0x0010


	//----- nvinfo : EIATTR_SW_WAR
	.align		4
.L_17:
        /*0064*/ 	.byte	0x04, 0x36
        /*0066*/ 	.short	(.L_19 - .L_18)
.L_18:
        /*0068*/ 	.word	0x00000008
.L_19:


//--------------------- .nv.callgraph             --------------------------
	.section	.nv.callgraph,"",@"SHT_CUDA_CALLGRAPH"
	.align	4
	.sectionentsize	8
	.align		4
        /*0000*/ 	.word	0x00000000
	.align		4
        /*0004*/ 	.word	0xffffffff
	.align		4
        /*0008*/ 	.word	0x00000000
	.align		4
        /*000c*/ 	.word	0xfffffffe
	.align		4
        /*0010*/ 	.word	0x00000000
	.align		4
        /*0014*/ 	.word	0xfffffffd
	.align		4
        /*0018*/ 	.word	0x00000000
	.align		4
        /*001c*/ 	.word	0xfffffffc


//--------------------- .text.default_function_kernel --------------------------
	.section	.text.default_function_kernel,"ax",@progbits
	.align	128
        .global         default_function_kernel
        .type           default_function_kernel,@function
        .size           default_function_kernel,(.L_x_1 - default_function_kernel)
        .other          default_function_kernel,@"STO_CUDA_ENTRY STV_DEFAULT"
default_function_kernel:
.text.default_function_kernel:
[----:B------:R-:W-:Y:S01]  /*0000*/  LDC R1, c[0x0][0x37c] ;  /* 0x0000df00ff017b82 */ /* 0x000fe20000000800 */
[----:B------:R-:W0:Y:S01]  /*0010*/  S2R R4, SR_TID.X ;  /* 0x0000000000047919 */ /* 0x000e220000002100 */
[----:B------:R-:W1:Y:S01]  /*0020*/  S2R R7, SR_CTAID.X ;  /* 0x0000000000077919 */ /* 0x000e620000002500 */
[----:B0-----:R-:W-:-:S05]  /*0030*/  SHF.R.U32.HI R0, RZ, 0x1, R4 ;  /* 0x00000001ff007819 */ /* 0x001fca0000011604 */
[----:B-1----:R-:W-:-:S05]  /*0040*/  IMAD R0, R7, 0x1a, R0 ;  /* 0x0000001a07007824 */ /* 0x002fca00078e0200 */
[----:B------:R-:W-:-:S13]  /*0050*/  ISETP.GT.U32.AND P0, PT, R0, 0x4ac, PT ;  /* 0x000004ac0000780c */ /* 0x000fda0003f04070 */
[----:B------:R-:W-:Y:S05]  /*0060*/  @P0 EXIT ;  /* 0x000000000000094d */ /* 0x000fea0003800000 */
[----:B------:R-:W0:Y:S01]  /*0070*/  LDC.64 R2, c[0x0][0x388] ;  /* 0x0000e200ff027b82 */ /* 0x000e220000000a00 */
[----:B------:R-:W1:Y:S01]  /*0080*/  LDCU.64 UR4, c[0x0][0x358] ;  /* 0x00006b00ff0477ac */ /* 0x000e620008000a00 */
[----:B------:R-:W-:-:S06]  /*0090*/  IMAD R7, R7, 0x34, R4 ;  /* 0x0000003407077824 */ /* 0x000fcc00078e0204 */
[----:B------:R-:W2:Y:S01]  /*00a0*/  LDC.64 R4, c[0x0][0x380] ;  /* 0x0000e000ff047b82 */ /* 0x000ea20000000a00 */
[----:B0-----:R-:W-:-:S06]  /*00b0*/  IMAD.WIDE.U32 R2, R7, 0x4, R2 ;  /* 0x0000000407027825 */ /* 0x001fcc00078e0002 */
[----:B-1----:R-:W3:Y:S01]  /*00c0*/  LDG.E.CONSTANT R2, desc[UR4][R2.64] ;  /* 0x0000000402027981 */ /* 0x002ee2000c1e9900 */
[----:B--2---:R-:W-:-:S04]  /*00d0*/  IMAD.WIDE.U32 R4, R7, 0x4, R4 ;  /* 0x0000000407047825 */ /* 0x004fc800078e0004 */
[----:B---3--:R-:W-:-:S05]  /*00e0*/  FADD R7, -R2, -RZ ;  /* 0x800000ff02077221 */ /* 0x008fca0000000100 */
[----:B------:R-:W-:Y:S01]  /*00f0*/  STG.E desc[UR4][R4.64], R7 ;  /* 0x0000000704007986 */ /* 0x000fe2000c101904 */
[----:B------:R-:W-:Y:S05]  /*0100*/  EXIT ;  /* 0x000000000000794d */ /* 0x000fea0003800000 */
.L_x_0:
[----:B------:R-:W-:-:S00]  /*0110*/  BRA `(.L_x_0) ;  /* 0xfffffffc00fc7947 */ /* 0x000fc0000383ffff */
[----:B------:R-:W-:-:S00]  /*0120*/  NOP ;  /* 0x0000000000007918 */ /* 0x000fc00000000000 */
        /* <DEDUP_REMOVED lines=13> */
.L_x_1:


//--------------------- .nv.shared.reserved.0     --------------------------
	.section	.nv.shared.reserved.0,"aw",@nobits
	.weak		__nv_reservedSMEM_offset_0_alias
	.size		__nv_reservedSMEM_offset_0_alias, 0, 64
	.other		__nv_reservedSMEM_offset_0_alias,@"STO_CUDA_RESERVED_SHARED STV_DEFAULT"
__nv_reservedSMEM_offset_0_alias:
	.zero		0
	.zero		64


//--------------------- .nv.constant0.default_function_kernel --------------------------
	.section	.nv.constant0.default_function_kernel,"a",@progbits
	.sectionflags	@""
	.align	4
.nv.constant0.default_function_kernel:
	.zero		912


//--------------------- SYMBOLS --------------------------

	.type		.nv.reservedSmem.offset0,@object
	.size		.nv.reservedSmem.offset0,0x4
